	.headerflags	@"EF_CUDA_TEXMODE_UNIFIED EF_CUDA_64BIT_ADDRESS EF_CUDA_ACCELERATORS EF_CUDA_SM90 EF_CUDA_VIRTUAL_SM(EF_CUDA_SM90)"
	.elftype	@"ET_EXEC"


//--------------------- .nv.info                  --------------------------
	.section	.nv.info,"",@"SHT_CUDA_INFO"
	.align	4


	//----- nvinfo : EIATTR_REGCOUNT
	.align		4
        /*0000*/ 	.byte	0x04, 0x2f
        /*0002*/ 	.short	(.L_1 - .L_0)
	.align		4
.L_0:
        /*0004*/ 	.word	index@(triton_poi_fused_mean_99)
        /*0008*/ 	.word	0x00000014


	//----- nvinfo : EIATTR_MIN_STACK_SIZE
	.align		4
.L_1:
        /*000c*/ 	.byte	0x04, 0x12
        /*000e*/ 	.short	(.L_3 - .L_2)
	.align		4
.L_2:
        /*0010*/ 	.word	index@(triton_poi_fused_mean_99)
        /*0014*/ 	.word	0x00000000


	//----- nvinfo : EIATTR_FRAME_SIZE
	.align		4
.L_3:
        /*0018*/ 	.byte	0x04, 0x11
        /*001a*/ 	.short	(.L_5 - .L_4)
	.align		4
.L_4:
        /*001c*/ 	.word	index@(triton_poi_fused_mean_99)
        /*0020*/ 	.word	0x00000000


	//----- nvinfo : EIATTR_MIN_STACK_SIZE
	.align		4
.L_5:
        /*0024*/ 	.byte	0x04, 0x12
        /*0026*/ 	.short	(.L_7 - .L_6)
	.align		4
.L_6:
        /*0028*/ 	.word	index@(triton_poi_fused_mean_99)
        /*002c*/ 	.word	0x00000000
.L_7:


//--------------------- .nv.info.triton_poi_fused_mean_99 --------------------------
	.section	.nv.info.triton_poi_fused_mean_99,"",@"SHT_CUDA_INFO"
	.sectionflags	@""
	.align	4


	//----- nvinfo : EIATTR_CUDA_API_VERSION
	.align		4
        /*0000*/ 	.byte	0x04, 0x37
        /*0002*/ 	.short	(.L_9 - .L_8)
.L_8:
        /*0004*/ 	.word	0x0000007c


	//----- nvinfo : EIATTR_KPARAM_INFO
	.align		4
.L_9:
        /*0008*/ 	.byte	0x04, 0x17
        /*000a*/ 	.short	(.L_11 - .L_10)
.L_10:
        /*000c*/ 	.word	0x00000000
        /*0010*/ 	.short	0x0002
        /*0012*/ 	.short	0x0010
        /*0014*/ 	.byte	0x00, 0xf0, 0x11, 0x00


	//----- nvinfo : EIATTR_KPARAM_INFO
	.align		4
.L_11:
        /*0018*/ 	.byte	0x04, 0x17
        /*001a*/ 	.short	(.L_13 - .L_12)
.L_12:
        /*001c*/ 	.word	0x00000000
        /*0020*/ 	.short	0x0001
        /*0022*/ 	.short	0x0008
        /*0024*/ 	.byte	0x00, 0xf4, 0x21, 0x00


	//----- nvinfo : EIATTR_KPARAM_INFO
	.align		4
.L_13:
        /*0028*/ 	.byte	0x04, 0x17
        /*002a*/ 	.short	(.L_15 - .L_14)
.L_14:
        /*002c*/ 	.word	0x00000000
        /*0030*/ 	.short	0x0000
        /*0032*/ 	.short	0x0000
        /*0034*/ 	.byte	0x00, 0xf4, 0x21, 0x00


	//----- nvinfo : EIATTR_SPARSE_MMA_MASK
	.align		4
.L_15:
        /*0038*/ 	.byte	0x03, 0x50
        /*003a*/ 	.short	0x0000


	//----- nvinfo : EIATTR_MAXREG_COUNT
	.align		4
        /*003c*/ 	.byte	0x03, 0x1b
        /*003e*/ 	.short	0x00ff


	//----- nvinfo : EIATTR_EXIT_INSTR_OFFSETS
	.align		4
        /*0040*/ 	.byte	0x04, 0x1c
        /*0042*/ 	.short	(.L_17 - .L_16)


	//   ....[0]....
.L_16:
        /*0044*/ 	.word	0x00000200


	//   ....[1]....
        /*0048*/ 	.word	0x00000230


	//----- nvinfo : EIATTR_REQNTID
	.align		4
.L_17:
        /*004c*/ 	.byte	0x04, 0x10
        /*004e*/ 	.short	(.L_19 - .L_18)
.L_18:
        /*0050*/ 	.word	0x00000080
        /*0054*/ 	.word	0x00000001
        /*0058*/ 	.word	0x00000001


	//----- nvinfo : EIATTR_CBANK_PARAM_SIZE
	.align		4
.L_19:
        /*005c*/ 	.byte	0x03, 0x19
        /*005e*/ 	.short	0x0014


	//----- nvinfo : EIATTR_PARAM_CBANK
	.align		4
        /*0060*/ 	.byte	0x04, 0x0a
        /*0062*/ 	.short	(.L_21 - .L_20)
	.align		4
.L_20:
        /*0064*/ 	.word	index@(.nv.constant0.triton_poi_fused_mean_99)
        /*0068*/ 	.short	0x0210
        /*006a*/ 	.short	0x0014


	//----- nvinfo : EIATTR_SW_WAR
	.align		4
.L_21:
        /*006c*/ 	.byte	0x04, 0x36
        /*006e*/ 	.short	(.L_23 - .L_22)
.L_22:
        /*0070*/ 	.word	0x00000008
.L_23:


//--------------------- .nv.callgraph             --------------------------
	.section	.nv.callgraph,"",@"SHT_CUDA_CALLGRAPH"
	.align	4
	.sectionentsize	8
	.align		4
        /*0000*/ 	.word	0x00000000
	.align		4
        /*0004*/ 	.word	0xffffffff
	.align		4
        /*0008*/ 	.word	0x00000000
	.align		4
        /*000c*/ 	.word	0xfffffffe
	.align		4
        /*0010*/ 	.word	0x00000000
	.align		4
        /*0014*/ 	.word	0xfffffffd
	.align		4
        /*0018*/ 	.word	0x00000000
	.align		4
        /*001c*/ 	.word	0xfffffffc


//--------------------- .text.triton_poi_fused_mean_99 --------------------------
	.section	.text.triton_poi_fused_mean_99,"ax",@progbits
	.align	128
        .global         triton_poi_fused_mean_99
        .type           triton_poi_fused_mean_99,@function
        .size           triton_poi_fused_mean_99,(.L_x_1 - triton_poi_fused_mean_99)
        .other          triton_poi_fused_mean_99,@"STO_CUDA_ENTRY STV_DEFAULT"
triton_poi_fused_mean_99:
.text.triton_poi_fused_mean_99:
[----:B------:R-:W0:Y:S02]  /*0000*/  LDC R1, c[0x0][0x28] ;  /* 0x00000a00ff017b82 */ /* 0x000e240000000800 */
[----:B------:R-:W1:Y:S01]  /*0010*/  S2R R2, SR_TID.X ;  /* 0x0000000000027919 */ /* 0x000e620000002100 */
[----:B------:R-:W2:Y:S01]  /*0020*/  LDC.64 R4, c[0x0][0x210] ;  /* 0x00008400ff047b82 */ /* 0x000ea20000000a00 */
[----:B------:R-:W-:Y:S01]  /*0030*/  CS2R R14, SRZ ;  /* 0x00000000000e7805 */ /* 0x000fe2000001ff00 */
[----:B------:R-:W-:Y:S01]  /*0040*/  ULDC.64 UR4, c[0x0][0x208] ;  /* 0x0000820000047ab9 */ /* 0x000fe20000000a00 */
[----:B------:R-:W3:Y:S01]  /*0050*/  S2R R3, SR_CTAID.X ;  /* 0x0000000000037919 */ /* 0x000ee20000002500 */
[----:B-1----:R-:W-:-:S04]  /*0060*/  LOP3.LUT R2, R2, 0x7f, RZ, 0xc0, !PT ;  /* 0x0000007f02027812 */ /* 0x002fc800078ec0ff */
[----:B---3--:R-:W-:Y:S01]  /*0070*/  LEA R3, R3, R2, 0x7 ;  /* 0x0000000203037211 */ /* 0x008fe200078e38ff */
[----:B------:R-:W-:-:S03]  /*0080*/  HFMA2.MMA R2, -RZ, RZ, 0, 0 ;  /* 0x00000000ff027435 */ /* 0x000fc600000001ff */
[----:B------:R-:W-:-:S07]  /*0090*/  ISETP.GE.AND P0, PT, R3, 0xf30, PT ;  /* 0x00000f300300780c */ /* 0x000fce0003f06270 */
[----:B------:R-:W-:-:S05]  /*00a0*/  IMAD.HI R0, R3, -0x7926fabb, R2 ;  /* 0x86d9054503007827 */ /* 0x000fca00078e0202 */
[----:B------:R-:W-:-:S04]  /*00b0*/  SHF.R.U32.HI R7, RZ, 0x1f, R0 ;  /* 0x0000001fff077819 */ /* 0x000fc80000011600 */
[----:B------:R-:W-:-:S05]  /*00c0*/  LEA.HI.SX32 R7, R0, R7, 0x17 ;  /* 0x0000000700077211 */ /* 0x000fca00078fbaff */
[----:B------:R-:W-:-:S04]  /*00d0*/  IMAD R0, R7, -0x3cc, R3 ;  /* 0xfffffc3407007824 */ /* 0x000fc800078e0203 */
[----:B------:R-:W-:Y:S01]  /*00e0*/  IMAD R11, R7, 0xf30, R0 ;  /* 0x00000f30070b7824 */ /* 0x000fe200078e0200 */
[----:B------:R-:W-:-:S03]  /*00f0*/  MOV R0, RZ ;  /* 0x000000ff00007202 */ /* 0x000fc60000000f00 */
[--C-:B--2---:R-:W-:Y:S01]  /*0100*/  IMAD.WIDE R6, R11, 0x4, R4.reuse ;  /* 0x000000040b067825 */ /* 0x104fe200078e0204 */
[----:B------:R-:W-:Y:S02]  /*0110*/  IADD3 R9, R11, 0x3cc, RZ ;  /* 0x000003cc0b097810 */ /* 0x000fe40007ffe0ff */
[----:B------:R-:W-:Y:S02]  /*0120*/  IADD3 R13, R11, 0x798, RZ ;  /* 0x000007980b0d7810 */ /* 0x000fe40007ffe0ff */
[----:B------:R-:W-:Y:S01]  /*0130*/  IADD3 R17, R11, 0xb64, RZ ;  /* 0x00000b640b117810 */ /* 0x000fe20007ffe0ff */
[--C-:B------:R-:W-:Y:S01]  /*0140*/  IMAD.WIDE R8, R9, 0x4, R4.reuse ;  /* 0x0000000409087825 */ /* 0x100fe200078e0204 */
[----:B------:R-:W2:Y:S03]  /*0150*/  @!P0 LDG.E R0, desc[UR4][R6.64] ;  /* 0x0000000406008981 */ /* 0x000ea6000c1e1900 */
[--C-:B------:R-:W-:Y:S01]  /*0160*/  IMAD.WIDE R10, R13, 0x4, R4.reuse ;  /* 0x000000040d0a7825 */ /* 0x100fe200078e0204 */
[----:B------:R-:W2:Y:S01]  /*0170*/  @!P0 LDG.E R15, desc[UR4][R8.64] ;  /* 0x00000004080f8981 */ /* 0x000ea2000c1e1900 */
[----:B------:R-:W1:Y:S02]  /*0180*/  LDC.64 R12, c[0x0][0x218] ;  /* 0x00008600ff0c7b82 */ /* 0x000e640000000a00 */
[----:B------:R-:W-:Y:S01]  /*0190*/  IMAD.WIDE R4, R17, 0x4, R4 ;  /* 0x0000000411047825 */ /* 0x000fe200078e0204 */
[----:B------:R-:W3:Y:S04]  /*01a0*/  @!P0 LDG.E R2, desc[UR4][R10.64] ;  /* 0x000000040a028981 */ /* 0x000ee8000c1e1900 */
[----:B------:R-:W4:Y:S01]  /*01b0*/  @!P0 LDG.E R14, desc[UR4][R4.64] ;  /* 0x00000004040e8981 */ /* 0x000f22000c1e1900 */
[----:B--2---:R-:W-:-:S04]  /*01c0*/  FADD R15, R15, R0 ;  /* 0x000000000f0f7221 */ /* 0x004fc80000000000 */
[----:B---3--:R-:W-:Y:S01]  /*01d0*/  FADD R15, R15, R2 ;  /* 0x000000020f0f7221 */ /* 0x008fe20000000000 */
[----:B-1----:R-:W-:-:S04]  /*01e0*/  IMAD.WIDE R2, R3, 0x4, R12 ;  /* 0x0000000403027825 */ /* 0x002fc800078e020c */
[----:B----4-:R-:W-:Y:S01]  /*01f0*/  FADD R14, R15, R14 ;  /* 0x0000000e0f0e7221 */ /* 0x010fe20000000000 */
[----:B------:R-:W-:Y:S06]  /*0200*/  @P0 EXIT ;  /* 0x000000000000094d */ /* 0x000fec0003800000 */
[----:B------:R-:W-:-:S05]  /*0210*/  FMUL R5, R14, 0.25 ;  /* 0x3e8000000e057820 */ /* 0x000fca0000400000 */
[----:B------:R-:W-:Y:S01]  /*0220*/  STG.E desc[UR4][R2.64], R5 ;  /* 0x0000000502007986 */ /* 0x000fe2000c101904 */
[----:B------:R-:W-:Y:S05]  /*0230*/  EXIT ;  /* 0x000000000000794d */ /* 0x000fea0003800000 */
.L_x_0:
[----:B------:R-:W-:-:S00]  /*0240*/  BRA `(.L_x_0) ;  /* 0xfffffffc00fc7947 */ /* 0x000fc0000383ffff */
[----:B------:R-:W-:-:S00]  /*0250*/  NOP ;  /* 0x0000000000007918 */ /* 0x000fc00000000000 */
        /* <DEDUP_REMOVED lines=10> */
.L_x_1:


//--------------------- .nv.constant0.triton_poi_fused_mean_99 --------------------------
	.section	.nv.constant0.triton_poi_fused_mean_99,"a",@progbits
	.sectionflags	@""
	.align	4
.nv.constant0.triton_poi_fused_mean_99:
	.zero		548
